	.headerflags	@"EF_CUDA_TEXMODE_UNIFIED EF_CUDA_64BIT_ADDRESS EF_CUDA_ACCELERATORS EF_CUDA_SM90 EF_CUDA_VIRTUAL_SM(EF_CUDA_SM90)"
	.elftype	@"ET_EXEC"


//--------------------- .nv.info                  --------------------------
	.section	.nv.info,"",@"SHT_CUDA_INFO"
	.align	4


	//----- nvinfo : EIATTR_REGCOUNT
	.align		4
        /*0000*/ 	.byte	0x04, 0x2f
        /*0002*/ 	.short	(.L_1 - .L_0)
	.align		4
.L_0:
        /*0004*/ 	.word	index@(triton_poi_fused_replication_pad1d_4)
        /*0008*/ 	.word	0x0000000d


	//----- nvinfo : EIATTR_MIN_STACK_SIZE
	.align		4
.L_1:
        /*000c*/ 	.byte	0x04, 0x12
        /*000e*/ 	.short	(.L_3 - .L_2)
	.align		4
.L_2:
        /*0010*/ 	.word	index@(triton_poi_fused_replication_pad1d_4)
        /*0014*/ 	.word	0x00000000


	//----- nvinfo : EIATTR_FRAME_SIZE
	.align		4
.L_3:
        /*0018*/ 	.byte	0x04, 0x11
        /*001a*/ 	.short	(.L_5 - .L_4)
	.align		4
.L_4:
        /*001c*/ 	.word	index@(triton_poi_fused_replication_pad1d_4)
        /*0020*/ 	.word	0x00000000


	//----- nvinfo : EIATTR_MIN_STACK_SIZE
	.align		4
.L_5:
        /*0024*/ 	.byte	0x04, 0x12
        /*0026*/ 	.short	(.L_7 - .L_6)
	.align		4
.L_6:
        /*0028*/ 	.word	index@(triton_poi_fused_replication_pad1d_4)
        /*002c*/ 	.word	0x00000000
.L_7:


//--------------------- .nv.info.triton_poi_fused_replication_pad1d_4 --------------------------
	.section	.nv.info.triton_poi_fused_replication_pad1d_4,"",@"SHT_CUDA_INFO"
	.sectionflags	@""
	.align	4


	//----- nvinfo : EIATTR_CUDA_API_VERSION
	.align		4
        /*0000*/ 	.byte	0x04, 0x37
        /*0002*/ 	.short	(.L_9 - .L_8)
.L_8:
        /*0004*/ 	.word	0x0000007c


	//----- nvinfo : EIATTR_KPARAM_INFO
	.align		4
.L_9:
        /*0008*/ 	.byte	0x04, 0x17
        /*000a*/ 	.short	(.L_11 - .L_10)
.L_10:
        /*000c*/ 	.word	0x00000000
        /*0010*/ 	.short	0x0002
        /*0012*/ 	.short	0x0010
        /*0014*/ 	.byte	0x00, 0xf0, 0x11, 0x00


	//----- nvinfo : EIATTR_KPARAM_INFO
	.align		4
.L_11:
        /*0018*/ 	.byte	0x04, 0x17
        /*001a*/ 	.short	(.L_13 - .L_12)
.L_12:
        /*001c*/ 	.word	0x00000000
        /*0020*/ 	.short	0x0001
        /*0022*/ 	.short	0x0008
        /*0024*/ 	.byte	0x00, 0xf4, 0x21, 0x00


	//----- nvinfo : EIATTR_KPARAM_INFO
	.align		4
.L_13:
        /*0028*/ 	.byte	0x04, 0x17
        /*002a*/ 	.short	(.L_15 - .L_14)
.L_14:
        /*002c*/ 	.word	0x00000000
        /*0030*/ 	.short	0x0000
        /*0032*/ 	.short	0x0000
        /*0034*/ 	.byte	0x00, 0xf4, 0x21, 0x00


	//----- nvinfo : EIATTR_SPARSE_MMA_MASK
	.align		4
.L_15:
        /*0038*/ 	.byte	0x03, 0x50
        /*003a*/ 	.short	0x0000


	//----- nvinfo : EIATTR_MAXREG_COUNT
	.align		4
        /*003c*/ 	.byte	0x03, 0x1b
        /*003e*/ 	.short	0x00ff


	//----- nvinfo : EIATTR_EXIT_INSTR_OFFSETS
	.align		4
        /*0040*/ 	.byte	0x04, 0x1c
        /*0042*/ 	.short	(.L_17 - .L_16)


	//   ....[0]....
.L_16:
        /*0044*/ 	.word	0x00000280


	//   ....[1]....
        /*0048*/ 	.word	0x000002a0


	//----- nvinfo : EIATTR_REQNTID
	.align		4
.L_17:
        /*004c*/ 	.byte	0x04, 0x10
        /*004e*/ 	.short	(.L_19 - .L_18)
.L_18:
        /*0050*/ 	.word	0x00000080
        /*0054*/ 	.word	0x00000001
        /*0058*/ 	.word	0x00000001


	//----- nvinfo : EIATTR_CRS_STACK_SIZE
	.align		4
.L_19:
        /*005c*/ 	.byte	0x04, 0x1e
        /*005e*/ 	.short	(.L_21 - .L_20)
.L_20:
        /*0060*/ 	.word	0x00000000


	//----- nvinfo : EIATTR_CBANK_PARAM_SIZE
	.align		4
.L_21:
        /*0064*/ 	.byte	0x03, 0x19
        /*0066*/ 	.short	0x0014


	//----- nvinfo : EIATTR_PARAM_CBANK
	.align		4
        /*0068*/ 	.byte	0x04, 0x0a
        /*006a*/ 	.short	(.L_23 - .L_22)
	.align		4
.L_22:
        /*006c*/ 	.word	index@(.nv.constant0.triton_poi_fused_replication_pad1d_4)
        /*0070*/ 	.short	0x0210
        /*0072*/ 	.short	0x0014


	//----- nvinfo : EIATTR_SW_WAR
	.align		4
.L_23:
        /*0074*/ 	.byte	0x04, 0x36
        /*0076*/ 	.short	(.L_25 - .L_24)
.L_24:
        /*0078*/ 	.word	0x00000008
.L_25:


//--------------------- .nv.callgraph             --------------------------
	.section	.nv.callgraph,"",@"SHT_CUDA_CALLGRAPH"
	.align	4
	.sectionentsize	8
	.align		4
        /*0000*/ 	.word	0x00000000
	.align		4
        /*0004*/ 	.word	0xffffffff
	.align		4
        /*0008*/ 	.word	0x00000000
	.align		4
        /*000c*/ 	.word	0xfffffffe
	.align		4
        /*0010*/ 	.word	0x00000000
	.align		4
        /*0014*/ 	.word	0xfffffffd
	.align		4
        /*0018*/ 	.word	0x00000000
	.align		4
        /*001c*/ 	.word	0xfffffffc


//--------------------- .text.triton_poi_fused_replication_pad1d_4 --------------------------
	.section	.text.triton_poi_fused_replication_pad1d_4,"ax",@progbits
	.align	128
        .global         triton_poi_fused_replication_pad1d_4
        .type           triton_poi_fused_replication_pad1d_4,@function
        .size           triton_poi_fused_replication_pad1d_4,(.L_x_3 - triton_poi_fused_replication_pad1d_4)
        .other          triton_poi_fused_replication_pad1d_4,@"STO_CUDA_ENTRY STV_DEFAULT"
triton_poi_fused_replication_pad1d_4:
.text.triton_poi_fused_replication_pad1d_4:
[----:B------:R-:W0:Y:S02]  /*0000*/  LDC R1, c[0x0][0x28] ;  /* 0x00000a00ff017b82 */ /* 0x000e240000000800 */
[----:B------:R-:W1:Y:S01]  /*0010*/  S2R R2, SR_TID.X ;  /* 0x0000000000027919 */ /* 0x000e620000002100 */
[----:B------:R-:W-:Y:S01]  /*0020*/  ULDC.64 UR4, c[0x0][0x210] ;  /* 0x0000840000047ab9 */ /* 0x000fe20000000a00 */
[----:B------:R-:W-:Y:S01]  /*0030*/  BSSY B0, `(.L_x_0) ;  /* 0x0000024000007945 */ /* 0x000fe20003800000 */
[----:B------:R-:W2:Y:S01]  /*0040*/  S2R R3, SR_CTAID.X ;  /* 0x0000000000037919 */ /* 0x000ea20000002500 */
[----:B-1----:R-:W-:-:S05]  /*0050*/  LOP3.LUT R2, R2, 0x7f, RZ, 0xc0, !PT ;  /* 0x0000007f02027812 */ /* 0x002fca00078ec0ff */
[----:B--2---:R-:W-:Y:S02]  /*0060*/  IMAD R3, R3, 0x80, R2 ;  /* 0x0000008003037824 */ /* 0x004fe400078e0202 */
[----:B------:R-:W-:-:S04]  /*0070*/  IMAD.MOV.U32 R2, RZ, RZ, RZ ;  /* 0x000000ffff027224 */ /* 0x000fc800078e00ff */
[----:B------:R-:W-:-:S05]  /*0080*/  IMAD.HI R0, R3, -0x6db6db6d, R2 ;  /* 0x9249249303007827 */ /* 0x000fca00078e0202 */
[----:B------:R-:W-:-:S04]  /*0090*/  SHF.R.U32.HI R7, RZ, 0x1f, R0 ;  /* 0x0000001fff077819 */ /* 0x000fc80000011600 */
[CC--:B------:R-:W-:Y:S02]  /*00a0*/  LEA.HI.SX32 R2, R0.reuse, R7.reuse, 0x1e ;  /* 0x0000000700027211 */ /* 0x0c0fe400078ff2ff */
[----:B------:R-:W-:Y:S02]  /*00b0*/  LEA.HI R0, R0, R7, RZ, 0x1c ;  /* 0x0000000700007211 */ /* 0x000fe400078fe0ff */
[C---:B------:R-:W-:Y:S01]  /*00c0*/  LEA.HI R6, R2.reuse, R2, RZ, 0x2 ;  /* 0x0000000202067211 */ /* 0x040fe200078f10ff */
[----:B------:R-:W-:Y:S02]  /*00d0*/  IMAD R4, R2, -0x7, R3 ;  /* 0xfffffff902047824 */ /* 0x000fe400078e0203 */
[----:B------:R-:W-:Y:S01]  /*00e0*/  IMAD.SHL.U32 R0, R0, 0x10, RZ ;  /* 0x0000001000007824 */ /* 0x000fe200078e00ff */
[----:B------:R-:W-:Y:S02]  /*00f0*/  LOP3.LUT R9, R6, 0xfffffffc, RZ, 0xc0, !PT ;  /* 0xfffffffc06097812 */ /* 0x000fe400078ec0ff */
[C---:B------:R-:W-:Y:S01]  /*0100*/  ISETP.GT.AND P0, PT, R4.reuse, 0x2, PT ;  /* 0x000000020400780c */ /* 0x040fe20003f04270 */
[----:B------:R-:W-:Y:S01]  /*0110*/  VIADD R4, R4, 0xfffffffe ;  /* 0xfffffffe04047836 */ /* 0x000fe20000000000 */
[----:B------:R-:W-:Y:S01]  /*0120*/  SHF.R.S32.HI R7, RZ, 0x1f, R0 ;  /* 0x0000001fff077819 */ /* 0x000fe20000011400 */
[----:B------:R-:W-:-:S03]  /*0130*/  IMAD.IADD R9, R2, 0x1, -R9 ;  /* 0x0000000102097824 */ /* 0x000fc600078e0a09 */
[----:B------:R-:W-:-:S04]  /*0140*/  SEL R4, R4, RZ, P0 ;  /* 0x000000ff04047207 */ /* 0x000fc80000000000 */
[----:B------:R-:W-:Y:S02]  /*0150*/  ISETP.GT.AND P0, PT, R4, RZ, PT ;  /* 0x000000ff0400720c */ /* 0x000fe40003f04270 */
[----:B------:R-:W-:Y:S02]  /*0160*/  VIMNMX R8, RZ, R4, PT ;  /* 0x00000004ff087248 */ /* 0x000fe40003fe0100 */
[----:B------:R-:W1:Y:S03]  /*0170*/  LDC.64 R4, c[0x0][0x218] ;  /* 0x00008600ff047b82 */ /* 0x000e660000000a00 */
[----:B------:R-:W-:-:S06]  /*0180*/  VIADD R10, R8, 0x1 ;  /* 0x00000001080a7836 */ /* 0x000fcc0000000000 */
[----:B------:R-:W-:Y:S01]  /*0190*/  @!P0 IMAD.MOV R10, RZ, RZ, R8 ;  /* 0x000000ffff0a8224 */ /* 0x000fe200078e0208 */
[----:B------:R-:W-:-:S03]  /*01a0*/  ISETP.GE.AND P0, PT, R3, 0x70, PT ;  /* 0x000000700300780c */ /* 0x000fc60003f06270 */
[----:B------:R-:W-:-:S05]  /*01b0*/  IMAD.SHL.U32 R10, R10, 0x8, RZ ;  /* 0x000000080a0a7824 */ /* 0x000fca00078e00ff */
[----:B------:R-:W-:Y:S02]  /*01c0*/  IADD3 R0, P1, P2, R10, R9, R0 ;  /* 0x000000090a007210 */ /* 0x000fe40007a3e000 */
[----:B------:R-:W-:Y:S02]  /*01d0*/  SHF.R.S32.HI R9, RZ, 0x1f, R9 ;  /* 0x0000001fff097819 */ /* 0x000fe40000011409 */
[----:B------:R-:W-:Y:S01]  /*01e0*/  SHF.R.S32.HI R10, RZ, 0x1f, R10 ;  /* 0x0000001fff0a7819 */ /* 0x000fe2000001140a */
[----:B-1----:R-:W-:-:S03]  /*01f0*/  IMAD.WIDE R4, R3, 0x4, R4 ;  /* 0x0000000403047825 */ /* 0x002fc600078e0204 */
[----:B------:R-:W-:Y:S02]  /*0200*/  IADD3.X R7, R10, R9, R7, P1, P2 ;  /* 0x000000090a077210 */ /* 0x000fe40000fe4407 */
[----:B------:R-:W-:-:S04]  /*0210*/  LEA R2, P1, R0, UR4, 0x2 ;  /* 0x0000000400027c11 */ /* 0x000fc8000f8210ff */
[----:B------:R-:W-:Y:S01]  /*0220*/  LEA.HI.X R3, R0, UR5, R7, 0x2, P1 ;  /* 0x0000000500037c11 */ /* 0x000fe200088f1407 */
[----:B------:R-:W-:Y:S01]  /*0230*/  ULDC.64 UR4, c[0x0][0x208] ;  /* 0x0000820000047ab9 */ /* 0x000fe20000000a00 */
[----:B------:R-:W-:Y:S01]  /*0240*/  IMAD.MOV.U32 R7, RZ, RZ, RZ ;  /* 0x000000ffff077224 */ /* 0x000fe200078e00ff */
[----:B------:R-:W-:Y:S06]  /*0250*/  @P0 BRA `(.L_x_1) ;  /* 0x0000000000040947 */ /* 0x000fec0003800000 */
[----:B------:R1:W5:Y:S02]  /*0260*/  LDG.E.EL R7, desc[UR4][R2.64+0x10] ;  /* 0x0000100402077981 */ /* 0x000364000c2e1900 */
.L_x_1:
[----:B------:R-:W-:Y:S05]  /*0270*/  BSYNC B0 ;  /* 0x0000000000007941 */ /* 0x000fea0003800000 */
.L_x_0:
[----:B------:R-:W-:Y:S05]  /*0280*/  @P0 EXIT ;  /* 0x000000000000094d */ /* 0x000fea0003800000 */
[----:B-----5:R-:W-:Y:S01]  /*0290*/  STG.E desc[UR4][R4.64], R7 ;  /* 0x0000000704007986 */ /* 0x020fe2000c101904 */
[----:B------:R-:W-:Y:S05]  /*02a0*/  EXIT ;  /* 0x000000000000794d */ /* 0x000fea0003800000 */
.L_x_2:
[----:B------:R-:W-:-:S00]  /*02b0*/  BRA `(.L_x_2) ;  /* 0xfffffffc00fc7947 */ /* 0x000fc0000383ffff */
[----:B------:R-:W-:-:S00]  /*02c0*/  NOP ;  /* 0x0000000000007918 */ /* 0x000fc00000000000 */
        /* <DEDUP_REMOVED lines=11> */
.L_x_3:


//--------------------- .nv.constant0.triton_poi_fused_replication_pad1d_4 --------------------------
	.section	.nv.constant0.triton_poi_fused_replication_pad1d_4,"a",@progbits
	.sectionflags	@""
	.align	4
.nv.constant0.triton_poi_fused_replication_pad1d_4:
	.zero		548
